	.headerflags	@"EF_CUDA_TEXMODE_UNIFIED EF_CUDA_64BIT_ADDRESS EF_CUDA_ACCELERATORS EF_CUDA_SM90 EF_CUDA_VIRTUAL_SM(EF_CUDA_SM90)"
	.elftype	@"ET_EXEC"


//--------------------- .nv.info                  --------------------------
	.section	.nv.info,"",@"SHT_CUDA_INFO"
	.align	4


	//----- nvinfo : EIATTR_REGCOUNT
	.align		4
        /*0000*/ 	.byte	0x04, 0x2f
        /*0002*/ 	.short	(.L_3 - .L_2)
	.align		4
.L_2:
        /*0004*/ 	.word	index@(triton_poi_fused__native_batch_norm_legit_no_training_silu_5)
        /*0008*/ 	.word	0x00000016


	//----- nvinfo : EIATTR_MIN_STACK_SIZE
	.align		4
.L_3:
        /*000c*/ 	.byte	0x04, 0x12
        /*000e*/ 	.short	(.L_5 - .L_4)
	.align		4
.L_4:
        /*0010*/ 	.word	index@(triton_poi_fused__native_batch_norm_legit_no_training_silu_5)
        /*0014*/ 	.word	0x00000000


	//----- nvinfo : EIATTR_FRAME_SIZE
	.align		4
.L_5:
        /*0018*/ 	.byte	0x04, 0x11
        /*001a*/ 	.short	(.L_7 - .L_6)
	.align		4
.L_6:
        /*001c*/ 	.word	index@(triton_poi_fused__native_batch_norm_legit_no_training_silu_5)
        /*0020*/ 	.word	0x00000000


	//----- nvinfo : EIATTR_MIN_STACK_SIZE
	.align		4
.L_7:
        /*0024*/ 	.byte	0x04, 0x12
        /*0026*/ 	.short	(.L_9 - .L_8)
	.align		4
.L_8:
        /*0028*/ 	.word	index@(triton_poi_fused__native_batch_norm_legit_no_training_silu_5)
        /*002c*/ 	.word	0x00000000
.L_9:


//--------------------- .nv.info.triton_poi_fused__native_batch_norm_legit_no_training_silu_5 --------------------------
	.section	.nv.info.triton_poi_fused__native_batch_norm_legit_no_training_silu_5,"",@"SHT_CUDA_INFO"
	.sectionflags	@""
	.align	4


	//----- nvinfo : EIATTR_CUDA_API_VERSION
	.align		4
        /*0000*/ 	.byte	0x04, 0x37
        /*0002*/ 	.short	(.L_11 - .L_10)
.L_10:
        /*0004*/ 	.word	0x0000007c


	//----- nvinfo : EIATTR_KPARAM_INFO
	.align		4
.L_11:
        /*0008*/ 	.byte	0x04, 0x17
        /*000a*/ 	.short	(.L_13 - .L_12)
.L_12:
        /*000c*/ 	.word	0x00000000
        /*0010*/ 	.short	0x0006
        /*0012*/ 	.short	0x0030
        /*0014*/ 	.byte	0x00, 0xf0, 0x11, 0x00


	//----- nvinfo : EIATTR_KPARAM_INFO
	.align		4
.L_13:
        /*0018*/ 	.byte	0x04, 0x17
        /*001a*/ 	.short	(.L_15 - .L_14)
.L_14:
        /*001c*/ 	.word	0x00000000
        /*0020*/ 	.short	0x0005
        /*0022*/ 	.short	0x0028
        /*0024*/ 	.byte	0x00, 0xf4, 0x21, 0x00


	//----- nvinfo : EIATTR_KPARAM_INFO
	.align		4
.L_15:
        /*0028*/ 	.byte	0x04, 0x17
        /*002a*/ 	.short	(.L_17 - .L_16)
.L_16:
        /*002c*/ 	.word	0x00000000
        /*0030*/ 	.short	0x0004
        /*0032*/ 	.short	0x0020
        /*0034*/ 	.byte	0x00, 0xf4, 0x21, 0x00


	//----- nvinfo : EIATTR_KPARAM_INFO
	.align		4
.L_17:
        /*0038*/ 	.byte	0x04, 0x17
        /*003a*/ 	.short	(.L_19 - .L_18)
.L_18:
        /*003c*/ 	.word	0x00000000
        /*0040*/ 	.short	0x0003
        /*0042*/ 	.short	0x0018
        /*0044*/ 	.byte	0x00, 0xf4, 0x21, 0x00


	//----- nvinfo : EIATTR_KPARAM_INFO
	.align		4
.L_19:
        /*0048*/ 	.byte	0x04, 0x17
        /*004a*/ 	.short	(.L_21 - .L_20)
.L_20:
        /*004c*/ 	.word	0x00000000
        /*0050*/ 	.short	0x0002
        /*0052*/ 	.short	0x0010
        /*0054*/ 	.byte	0x00, 0xf4, 0x21, 0x00


	//----- nvinfo : EIATTR_KPARAM_INFO
	.align		4
.L_21:
        /*0058*/ 	.byte	0x04, 0x17
        /*005a*/ 	.short	(.L_23 - .L_22)
.L_22:
        /*005c*/ 	.word	0x00000000
        /*0060*/ 	.short	0x0001
        /*0062*/ 	.short	0x0008
        /*0064*/ 	.byte	0x00, 0xf4, 0x21, 0x00


	//----- nvinfo : EIATTR_KPARAM_INFO
	.align		4
.L_23:
        /*0068*/ 	.byte	0x04, 0x17
        /*006a*/ 	.short	(.L_25 - .L_24)
.L_24:
        /*006c*/ 	.word	0x00000000
        /*0070*/ 	.short	0x0000
        /*0072*/ 	.short	0x0000
        /*0074*/ 	.byte	0x00, 0xf4, 0x21, 0x00


	//----- nvinfo : EIATTR_SPARSE_MMA_MASK
	.align		4
.L_25:
        /*0078*/ 	.byte	0x03, 0x50
        /*007a*/ 	.short	0x0000


	//----- nvinfo : EIATTR_MAXREG_COUNT
	.align		4
        /*007c*/ 	.byte	0x03, 0x1b
        /*007e*/ 	.short	0x00ff


	//----- nvinfo : EIATTR_EXIT_INSTR_OFFSETS
	.align		4
        /*0080*/ 	.byte	0x04, 0x1c
        /*0082*/ 	.short	(.L_27 - .L_26)


	//   ....[0]....
.L_26:
        /*0084*/ 	.word	0x000005e0


	//   ....[1]....
        /*0088*/ 	.word	0x00000600


	//----- nvinfo : EIATTR_REQNTID
	.align		4
.L_27:
        /*008c*/ 	.byte	0x04, 0x10
        /*008e*/ 	.short	(.L_29 - .L_28)
.L_28:
        /*0090*/ 	.word	0x00000080
        /*0094*/ 	.word	0x00000001
        /*0098*/ 	.word	0x00000001


	//----- nvinfo : EIATTR_CBANK_PARAM_SIZE
	.align		4
.L_29:
        /*009c*/ 	.byte	0x03, 0x19
        /*009e*/ 	.short	0x0034


	//----- nvinfo : EIATTR_PARAM_CBANK
	.align		4
        /*00a0*/ 	.byte	0x04, 0x0a
        /*00a2*/ 	.short	(.L_31 - .L_30)
	.align		4
.L_30:
        /*00a4*/ 	.word	index@(.nv.constant0.triton_poi_fused__native_batch_norm_legit_no_training_silu_5)
        /*00a8*/ 	.short	0x0210
        /*00aa*/ 	.short	0x0034


	//----- nvinfo : EIATTR_SW_WAR
	.align		4
.L_31:
        /*00ac*/ 	.byte	0x04, 0x36
        /*00ae*/ 	.short	(.L_33 - .L_32)
.L_32:
        /*00b0*/ 	.word	0x00000008
.L_33:


//--------------------- .nv.callgraph             --------------------------
	.section	.nv.callgraph,"",@"SHT_CUDA_CALLGRAPH"
	.align	4
	.sectionentsize	8
	.align		4
        /*0000*/ 	.word	0x00000000
	.align		4
        /*0004*/ 	.word	0xffffffff
	.align		4
        /*0008*/ 	.word	0x00000000
	.align		4
        /*000c*/ 	.word	0xfffffffe
	.align		4
        /*0010*/ 	.word	0x00000000
	.align		4
        /*0014*/ 	.word	0xfffffffd
	.align		4
        /*0018*/ 	.word	0x00000000
	.align		4
        /*001c*/ 	.word	0xfffffffc


//--------------------- .nv.constant4             --------------------------
	.section	.nv.constant4,"a",@progbits
	.align	8
	.align		8
.nv.constant4:
        /*0000*/ 	.dword	_$_str
	.align		8
        /*0008*/ 	.dword	_$_str_$_2


//--------------------- .text.triton_poi_fused__native_batch_norm_legit_no_training_silu_5 --------------------------
	.section	.text.triton_poi_fused__native_batch_norm_legit_no_training_silu_5,"ax",@progbits
	.align	128
        .global         triton_poi_fused__native_batch_norm_legit_no_training_silu_5
        .type           triton_poi_fused__native_batch_norm_legit_no_training_silu_5,@function
        .size           triton_poi_fused__native_batch_norm_legit_no_training_silu_5,(.L_x_1 - triton_poi_fused__native_batch_norm_legit_no_training_silu_5)
        .other          triton_poi_fused__native_batch_norm_legit_no_training_silu_5,@"STO_CUDA_ENTRY STV_DEFAULT"
triton_poi_fused__native_batch_norm_legit_no_training_silu_5:
.text.triton_poi_fused__native_batch_norm_legit_no_training_silu_5:
[----:B------:R-:W0:Y:S01]  /*0000*/  LDC R1, c[0x0][0x28] ;  /* 0x00000a00ff017b82 */ /* 0x000e220000000800 */
[----:B------:R-:W1:Y:S07]  /*0010*/  S2R R0, SR_TID.X ;  /* 0x0000000000007919 */ /* 0x000e6e0000002100 */
[----:B------:R-:W2:Y:S01]  /*0020*/  LDC.64 R12, c[0x0][0x228] ;  /* 0x00008a00ff0c7b82 */ /* 0x000ea20000000a00 */
[----:B------:R-:W-:Y:S01]  /*0030*/  ULDC.64 UR4, c[0x0][0x208] ;  /* 0x0000820000047ab9 */ /* 0x000fe20000000a00 */
[----:B------:R-:W3:Y:S06]  /*0040*/  S2R R5, SR_CTAID.X ;  /* 0x0000000000057919 */ /* 0x000eec0000002500 */
[----:B------:R-:W4:Y:S08]  /*0050*/  LDC.64 R16, c[0x0][0x218] ;  /* 0x00008600ff107b82 */ /* 0x000f300000000a00 */
[----:B------:R-:W5:Y:S08]  /*0060*/  LDC.64 R8, c[0x0][0x220] ;  /* 0x00008800ff087b82 */ /* 0x000f700000000a00 */
[----:B------:R-:W4:Y:S01]  /*0070*/  LDC.64 R6, c[0x0][0x230] ;  /* 0x00008c00ff067b82 */ /* 0x000f220000000a00 */
[----:B-1----:R-:W-:-:S07]  /*0080*/  SHF.L.U32 R0, R0, 0x1, RZ ;  /* 0x0000000100007819 */ /* 0x002fce00000006ff */
[----:B------:R-:W1:Y:S01]  /*0090*/  LDC.64 R18, c[0x0][0x238] ;  /* 0x00008e00ff127b82 */ /* 0x000e620000000a00 */
[----:B---3--:R-:W-:Y:S02]  /*00a0*/  SHF.R.S32.HI R3, RZ, 0x17, R5 ;  /* 0x00000017ff037819 */ /* 0x008fe40000011405 */
[----:B------:R-:W-:Y:S02]  /*00b0*/  LOP3.LUT R0, R0, 0xfe, RZ, 0xc0, !PT ;  /* 0x000000fe00007812 */ /* 0x000fe400078ec0ff */
[----:B------:R-:W-:Y:S02]  /*00c0*/  SGXT R3, R3, 0x1 ;  /* 0x000000010303781a */ /* 0x000fe40000000200 */
[----:B------:R-:W-:Y:S02]  /*00d0*/  LEA R0, R5, R0, 0x8 ;  /* 0x0000000005007211 */ /* 0x000fe400078e40ff */
[----:B------:R-:W-:Y:S02]  /*00e0*/  CS2R R4, SRZ ;  /* 0x0000000000047805 */ /* 0x000fe4000001ff00 */
[----:B------:R-:W-:-:S02]  /*00f0*/  LEA.HI R3, R3, R0, RZ, 0x4 ;  /* 0x0000000003037211 */ /* 0x000fc400078f20ff */
[----:B------:R-:W-:Y:S02]  /*0100*/  ISETP.GE.AND P0, PT, R0, 0x100, PT ;  /* 0x000001000000780c */ /* 0x000fe40003f06270 */
[----:B------:R-:W-:-:S04]  /*0110*/  SHF.R.S32.HI R3, RZ, 0x4, R3 ;  /* 0x00000004ff037819 */ /* 0x000fc80000011403 */
[----:B------:R-:W-:-:S04]  /*0120*/  LEA.HI R2, R3, R3, RZ, 0x2 ;  /* 0x0000000303027211 */ /* 0x000fc800078f10ff */
[----:B------:R-:W-:-:S04]  /*0130*/  LOP3.LUT R2, R2, 0xfffffffc, RZ, 0xc0, !PT ;  /* 0xfffffffc02027812 */ /* 0x000fc800078ec0ff */
[----:B------:R-:W-:-:S05]  /*0140*/  IADD3 R15, R3, -R2, RZ ;  /* 0x80000002030f7210 */ /* 0x000fca0007ffe0ff */
[----:B--2---:R-:W-:-:S05]  /*0150*/  IMAD.WIDE R12, R15, 0x4, R12 ;  /* 0x000000040f0c7825 */ /* 0x004fca00078e020c */
[----:B------:R-:W2:Y:S04]  /*0160*/  @!P0 LDG.E.EL R4, desc[UR4][R12.64] ;  /* 0x000000040c048981 */ /* 0x000ea8000c2e1900 */
[----:B------:R3:W2:Y:S01]  /*0170*/  @!P0 LDG.E.EL R5, desc[UR4][R12.64] ;  /* 0x000000040c058981 */ /* 0x0006a2000c2e1900 */
[----:B------:R-:W-:Y:S02]  /*0180*/  CS2R R10, SRZ ;  /* 0x00000000000a7805 */ /* 0x000fe4000001ff00 */
[----:B------:R-:W-:Y:S01]  /*0190*/  CS2R R2, SRZ ;  /* 0x0000000000027805 */ /* 0x000fe2000001ff00 */
[----:B----4-:R-:W-:-:S04]  /*01a0*/  IMAD.WIDE R16, R0, 0x4, R16 ;  /* 0x0000000400107825 */ /* 0x010fc800078e0210 */
[C---:B-----5:R-:W-:Y:S01]  /*01b0*/  IMAD.WIDE R8, R15.reuse, 0x4, R8 ;  /* 0x000000040f087825 */ /* 0x060fe200078e0208 */
[----:B------:R4:W5:Y:S01]  /*01c0*/  @!P0 LDG.E.64 R2, desc[UR4][R16.64] ;  /* 0x0000000410028981 */ /* 0x000962000c1e1b00 */
[----:B---3--:R-:W-:Y:S02]  /*01d0*/  CS2R R12, SRZ ;  /* 0x00000000000c7805 */ /* 0x008fe4000001ff00 */
[C---:B0-----:R-:W-:Y:S01]  /*01e0*/  IMAD.WIDE R6, R15.reuse, 0x4, R6 ;  /* 0x000000040f067825 */ /* 0x041fe200078e0206 */
[----:B------:R-:W5:Y:S03]  /*01f0*/  @!P0 LDG.E.EL R11, desc[UR4][R8.64] ;  /* 0x00000004080b8981 */ /* 0x000f66000c2e1900 */
[----:B-1----:R-:W-:Y:S01]  /*0200*/  IMAD.WIDE R18, R15, 0x4, R18 ;  /* 0x000000040f127825 */ /* 0x002fe200078e0212 */
[----:B------:R-:W3:Y:S01]  /*0210*/  @!P0 LDG.E.EL R12, desc[UR4][R8.64] ;  /* 0x00000004080c8981 */ /* 0x000ee2000c2e1900 */
[----:B------:R-:W-:-:S03]  /*0220*/  CS2R R14, SRZ ;  /* 0x00000000000e7805 */ /* 0x000fc6000001ff00 */
[----:B------:R-:W3:Y:S04]  /*0230*/  @!P0 LDG.E.EL R13, desc[UR4][R6.64] ;  /* 0x00000004060d8981 */ /* 0x000ee8000c2e1900 */
[----:B------:R-:W3:Y:S04]  /*0240*/  @!P0 LDG.E.EL R10, desc[UR4][R18.64] ;  /* 0x00000004120a8981 */ /* 0x000ee8000c2e1900 */
[----:B------:R0:W3:Y:S04]  /*0250*/  @!P0 LDG.E.EL R15, desc[UR4][R6.64] ;  /* 0x00000004060f8981 */ /* 0x0000e8000c2e1900 */
[----:B------:R-:W3:Y:S01]  /*0260*/  @!P0 LDG.E.EL R14, desc[UR4][R18.64] ;  /* 0x00000004120e8981 */ /* 0x000ee2000c2e1900 */
[----:B--2---:R-:W-:-:S04]  /*0270*/  FADD R4, R4, 9.9999997473787516356e-06 ;  /* 0x3727c5ac04047421 */ /* 0x004fc80000000000 */
[----:B----4-:R-:W1:Y:S01]  /*0280*/  MUFU.SQRT R16, R4 ;  /* 0x0000000400107308 */ /* 0x010e620000002000 */
[----:B------:R-:W-:-:S07]  /*0290*/  FADD R5, R5, 9.9999997473787516356e-06 ;  /* 0x3727c5ac05057421 */ /* 0x000fce0000000000 */
[----:B------:R-:W2:Y:S01]  /*02a0*/  MUFU.SQRT R17, R5 ;  /* 0x0000000500117308 */ /* 0x000ea20000002000 */
[C---:B-1----:R-:W-:Y:S02]  /*02b0*/  FSETP.GT.AND P1, PT, R16.reuse, 8.50705917302346158658e+37, PT ;  /* 0x7e8000001000780b */ /* 0x042fe40003f24000 */
[----:B------:R-:W-:Y:S02]  /*02c0*/  FSETP.GEU.AND P3, PT, R16, 1.175494350822287508e-38, PT ;  /* 0x008000001000780b */ /* 0x000fe40003f6e000 */
[C---:B--2---:R-:W-:Y:S02]  /*02d0*/  FSETP.GT.AND P2, PT, R17.reuse, 8.50705917302346158658e+37, PT ;  /* 0x7e8000001100780b */ /* 0x044fe40003f44000 */
[----:B------:R-:W-:-:S07]  /*02e0*/  FSETP.GEU.AND P4, PT, R17, 1.175494350822287508e-38, PT ;  /* 0x008000001100780b */ /* 0x000fce0003f8e000 */
[----:B------:R-:W-:Y:S01]  /*02f0*/  @P1 FMUL R16, R16, 0.25 ;  /* 0x3e80000010101820 */ /* 0x000fe20000400000 */
[----:B------:R-:W-:-:S03]  /*0300*/  HFMA2.MMA R4, -RZ, RZ, 1.625, 0 ;  /* 0x3e800000ff047435 */ /* 0x000fc600000001ff */
[----:B------:R-:W-:Y:S01]  /*0310*/  @!P3 FMUL R16, R16, 16777216 ;  /* 0x4b8000001010b820 */ /* 0x000fe20000400000 */
[----:B------:R-:W-:-:S05]  /*0320*/  @P2 FMUL R17, R17, 0.25 ;  /* 0x3e80000011112820 */ /* 0x000fca0000400000 */
[----:B------:R-:W1:Y:S01]  /*0330*/  MUFU.RCP R16, R16 ;  /* 0x0000001000107308 */ /* 0x000e620000001000 */
[----:B------:R-:W-:Y:S01]  /*0340*/  @!P4 FMUL R17, R17, 16777216 ;  /* 0x4b8000001111c820 */ /* 0x000fe20000400000 */
[----:B------:R-:W-:-:S06]  /*0350*/  FSEL R5, R4, 1, P1 ;  /* 0x3f80000004057808 */ /* 0x000fcc0000800000 */
[----:B------:R-:W2:Y:S01]  /*0360*/  MUFU.RCP R17, R17 ;  /* 0x0000001100117308 */ /* 0x000ea20000001000 */
[----:B------:R-:W-:Y:S01]  /*0370*/  @!P3 FMUL R5, R5, 16777216 ;  /* 0x4b8000000505b820 */ /* 0x000fe20000400000 */
[----:B0-----:R-:W-:Y:S01]  /*0380*/  FSEL R6, R4, 1, P2 ;  /* 0x3f80000004067808 */ /* 0x001fe20001000000 */
[----:B-----5:R-:W-:Y:S02]  /*0390*/  FADD R2, -R11, R2 ;  /* 0x000000020b027221 */ /* 0x020fe40000000100 */
[----:B-1----:R-:W-:Y:S02]  /*03a0*/  FMUL R5, R16, R5 ;  /* 0x0000000510057220 */ /* 0x002fe40000400000 */
[----:B------:R-:W-:Y:S01]  /*03b0*/  @!P4 FMUL R6, R6, 16777216 ;  /* 0x4b8000000606c820 */ /* 0x000fe20000400000 */
[----:B---3--:R-:W-:Y:S01]  /*03c0*/  FADD R3, -R12, R3 ;  /* 0x000000030c037221 */ /* 0x008fe20000000100 */
[----:B------:R-:W-:Y:S02]  /*03d0*/  FMUL R5, R2, R5 ;  /* 0x0000000502057220 */ /* 0x000fe40000400000 */
[----:B--2---:R-:W-:-:S02]  /*03e0*/  FMUL R6, R17, R6 ;  /* 0x0000000611067220 */ /* 0x004fc40000400000 */
[----:B------:R-:W-:Y:S02]  /*03f0*/  FFMA R5, R5, R13, R10 ;  /* 0x0000000d05057223 */ /* 0x000fe4000000000a */
[----:B------:R-:W-:Y:S02]  /*0400*/  FMUL R3, R3, R6 ;  /* 0x0000000603037220 */ /* 0x000fe40000400000 */
[----:B------:R-:W-:Y:S02]  /*0410*/  FADD R2, RZ, -R5 ;  /* 0x80000005ff027221 */ /* 0x000fe40000000000 */
[----:B------:R-:W-:Y:S02]  /*0420*/  FFMA R14, R3, R15, R14 ;  /* 0x0000000f030e7223 */ /* 0x000fe4000000000e */
[----:B------:R-:W-:Y:S02]  /*0430*/  FMUL R3, R2, 1.4426950216293334961 ;  /* 0x3fb8aa3b02037820 */ /* 0x000fe40000400000 */
[----:B------:R-:W-:-:S04]  /*0440*/  FADD R2, RZ, -R14 ;  /* 0x8000000eff027221 */ /* 0x000fc80000000000 */
[----:B------:R-:W-:Y:S01]  /*0450*/  FMUL R6, R2, 1.4426950216293334961 ;  /* 0x3fb8aa3b02067820 */ /* 0x000fe20000400000 */
[----:B------:R-:W-:-:S04]  /*0460*/  FSETP.GEU.AND P1, PT, R3, -126, PT ;  /* 0xc2fc00000300780b */ /* 0x000fc80003f2e000 */
[----:B------:R-:W-:-:S09]  /*0470*/  FSETP.GEU.AND P2, PT, R6, -126, PT ;  /* 0xc2fc00000600780b */ /* 0x000fd20003f4e000 */
[----:B------:R-:W-:-:S04]  /*0480*/  @!P1 FMUL R3, R3, 0.5 ;  /* 0x3f00000003039820 */ /* 0x000fc80000400000 */
[----:B------:R-:W-:Y:S01]  /*0490*/  @!P2 FMUL R6, R6, 0.5 ;  /* 0x3f0000000606a820 */ /* 0x000fe20000400000 */
[----:B------:R-:W0:Y:S08]  /*04a0*/  MUFU.EX2 R2, R3 ;  /* 0x0000000300027308 */ /* 0x000e300000000800 */
[----:B------:R-:W1:Y:S01]  /*04b0*/  MUFU.EX2 R7, R6 ;  /* 0x0000000600077308 */ /* 0x000e620000000800 */
[----:B0-----:R-:W-:-:S04]  /*04c0*/  @!P1 FMUL R2, R2, R2 ;  /* 0x0000000202029220 */ /* 0x001fc80000400000 */
[----:B------:R-:W-:Y:S02]  /*04d0*/  FADD R8, R2, 1 ;  /* 0x3f80000002087421 */ /* 0x000fe40000000000 */
[----:B------:R-:W0:Y:S01]  /*04e0*/  LDC.64 R2, c[0x0][0x210] ;  /* 0x00008400ff027b82 */ /* 0x000e220000000a00 */
[----:B-1----:R-:W-:-:S04]  /*04f0*/  @!P2 FMUL R7, R7, R7 ;  /* 0x000000070707a220 */ /* 0x002fc80000400000 */
[----:B------:R-:W-:Y:S01]  /*0500*/  FADD R7, R7, 1 ;  /* 0x3f80000007077421 */ /* 0x000fe20000000000 */
[----:B------:R-:W-:-:S04]  /*0510*/  FSETP.GT.AND P1, PT, R8, 8.50705917302346158658e+37, PT ;  /* 0x7e8000000800780b */ /* 0x000fc80003f24000 */
[----:B------:R-:W-:-:S09]  /*0520*/  FSETP.GT.AND P2, PT, R7, 8.50705917302346158658e+37, PT ;  /* 0x7e8000000700780b */ /* 0x000fd20003f44000 */
[----:B------:R-:W-:-:S04]  /*0530*/  @P1 FMUL R8, R8, 0.25 ;  /* 0x3e80000008081820 */ /* 0x000fc80000400000 */
[----:B------:R-:W-:Y:S02]  /*0540*/  @P2 FMUL R7, R7, 0.25 ;  /* 0x3e80000007072820 */ /* 0x000fe40000400000 */
[----:B------:R-:W1:Y:S08]  /*0550*/  MUFU.RCP R8, R8 ;  /* 0x0000000800087308 */ /* 0x000e700000001000 */
[----:B------:R-:W2:Y:S01]  /*0560*/  MUFU.RCP R7, R7 ;  /* 0x0000000700077308 */ /* 0x000ea20000001000 */
[----:B------:R-:W-:-:S02]  /*0570*/  FSEL R9, R4, 1, P1 ;  /* 0x3f80000004097808 */ /* 0x000fc40000800000 */
[----:B------:R-:W-:-:S03]  /*0580*/  FSEL R6, R4, 1, P2 ;  /* 0x3f80000004067808 */ /* 0x000fc60001000000 */
[----:B-1----:R-:W-:Y:S01]  /*0590*/  FMUL R4, R8, R9 ;  /* 0x0000000908047220 */ /* 0x002fe20000400000 */
[----:B0-----:R-:W-:-:S04]  /*05a0*/  IMAD.WIDE R2, R0, 0x4, R2 ;  /* 0x0000000400027825 */ /* 0x001fc800078e0202 */
[----:B------:R-:W-:Y:S01]  /*05b0*/  FMUL R4, R5, R4 ;  /* 0x0000000405047220 */ /* 0x000fe20000400000 */
[----:B--2---:R-:W-:-:S04]  /*05c0*/  FMUL R9, R7, R6 ;  /* 0x0000000607097220 */ /* 0x004fc80000400000 */
[----:B------:R-:W-:Y:S01]  /*05d0*/  FMUL R5, R14, R9 ;  /* 0x000000090e057220 */ /* 0x000fe20000400000 */
[----:B------:R-:W-:Y:S06]  /*05e0*/  @P0 EXIT ;  /* 0x000000000000094d */ /* 0x000fec0003800000 */
[----:B------:R-:W-:Y:S01]  /*05f0*/  STG.E.64 desc[UR4][R2.64], R4 ;  /* 0x0000000402007986 */ /* 0x000fe2000c101b04 */
[----:B------:R-:W-:Y:S05]  /*0600*/  EXIT ;  /* 0x000000000000794d */ /* 0x000fea0003800000 */
.L_x_0:
[----:B------:R-:W-:-:S00]  /*0610*/  BRA `(.L_x_0) ;  /* 0xfffffffc00fc7947 */ /* 0x000fc0000383ffff */
[----:B------:R-:W-:-:S00]  /*0620*/  NOP ;  /* 0x0000000000007918 */ /* 0x000fc00000000000 */
        /* <DEDUP_REMOVED lines=13> */
.L_x_1:


//--------------------- .nv.global.init           --------------------------
	.section	.nv.global.init,"aw",@progbits
.nv.global.init:
	.type		_$_str,@object
	.size		_$_str,(_$_str_$_2 - _$_str)
_$_str:
        /*0000*/ 	.byte	0x5f, 0x5f, 0x43, 0x55, 0x44, 0x41, 0x5f, 0x46, 0x54, 0x5a, 0x00
	.type		_$_str_$_2,@object
	.size		_$_str_$_2,(.L_1 - _$_str_$_2)
_$_str_$_2:
        /*000b*/ 	.byte	0x5f, 0x5f, 0x43, 0x55, 0x44, 0x41, 0x5f, 0x50, 0x52, 0x45, 0x43, 0x5f, 0x53, 0x51, 0x52, 0x54
        /*001b*/ 	.byte	0x00
.L_1:


//--------------------- .nv.constant0.triton_poi_fused__native_batch_norm_legit_no_training_silu_5 --------------------------
	.section	.nv.constant0.triton_poi_fused__native_batch_norm_legit_no_training_silu_5,"a",@progbits
	.sectionflags	@""
	.align	4
.nv.constant0.triton_poi_fused__native_batch_norm_legit_no_training_silu_5:
	.zero		580
